	.headerflags	@"EF_CUDA_TEXMODE_UNIFIED EF_CUDA_64BIT_ADDRESS EF_CUDA_ACCELERATORS EF_CUDA_SM90 EF_CUDA_VIRTUAL_SM(EF_CUDA_SM90)"
	.elftype	@"ET_EXEC"


//--------------------- .nv.info                  --------------------------
	.section	.nv.info,"",@"SHT_CUDA_INFO"
	.align	4


	//----- nvinfo : EIATTR_REGCOUNT
	.align		4
        /*0000*/ 	.byte	0x04, 0x2f
        /*0002*/ 	.short	(.L_1 - .L_0)
	.align		4
.L_0:
        /*0004*/ 	.word	index@(triton_per_fused_add_mean_relu_rsub_0)
        /*0008*/ 	.word	0x00000011


	//----- nvinfo : EIATTR_MIN_STACK_SIZE
	.align		4
.L_1:
        /*000c*/ 	.byte	0x04, 0x12
        /*000e*/ 	.short	(.L_3 - .L_2)
	.align		4
.L_2:
        /*0010*/ 	.word	index@(triton_per_fused_add_mean_relu_rsub_0)
        /*0014*/ 	.word	0x00000000


	//----- nvinfo : EIATTR_FRAME_SIZE
	.align		4
.L_3:
        /*0018*/ 	.byte	0x04, 0x11
        /*001a*/ 	.short	(.L_5 - .L_4)
	.align		4
.L_4:
        /*001c*/ 	.word	index@(triton_per_fused_add_mean_relu_rsub_0)
        /*0020*/ 	.word	0x00000000


	//----- nvinfo : EIATTR_MIN_STACK_SIZE
	.align		4
.L_5:
        /*0024*/ 	.byte	0x04, 0x12
        /*0026*/ 	.short	(.L_7 - .L_6)
	.align		4
.L_6:
        /*0028*/ 	.word	index@(triton_per_fused_add_mean_relu_rsub_0)
        /*002c*/ 	.word	0x00000000
.L_7:


//--------------------- .nv.info.triton_per_fused_add_mean_relu_rsub_0 --------------------------
	.section	.nv.info.triton_per_fused_add_mean_relu_rsub_0,"",@"SHT_CUDA_INFO"
	.sectionflags	@""
	.align	4


	//----- nvinfo : EIATTR_CUDA_API_VERSION
	.align		4
        /*0000*/ 	.byte	0x04, 0x37
        /*0002*/ 	.short	(.L_9 - .L_8)
.L_8:
        /*0004*/ 	.word	0x0000007c


	//----- nvinfo : EIATTR_KPARAM_INFO
	.align		4
.L_9:
        /*0008*/ 	.byte	0x04, 0x17
        /*000a*/ 	.short	(.L_11 - .L_10)
.L_10:
        /*000c*/ 	.word	0x00000000
        /*0010*/ 	.short	0x0003
        /*0012*/ 	.short	0x0018
        /*0014*/ 	.byte	0x00, 0xf0, 0x11, 0x00


	//----- nvinfo : EIATTR_KPARAM_INFO
	.align		4
.L_11:
        /*0018*/ 	.byte	0x04, 0x17
        /*001a*/ 	.short	(.L_13 - .L_12)
.L_12:
        /*001c*/ 	.word	0x00000000
        /*0020*/ 	.short	0x0002
        /*0022*/ 	.short	0x0010
        /*0024*/ 	.byte	0x00, 0xf4, 0x21, 0x00


	//----- nvinfo : EIATTR_KPARAM_INFO
	.align		4
.L_13:
        /*0028*/ 	.byte	0x04, 0x17
        /*002a*/ 	.short	(.L_15 - .L_14)
.L_14:
        /*002c*/ 	.word	0x00000000
        /*0030*/ 	.short	0x0001
        /*0032*/ 	.short	0x0008
        /*0034*/ 	.byte	0x00, 0xf4, 0x21, 0x00


	//----- nvinfo : EIATTR_KPARAM_INFO
	.align		4
.L_15:
        /*0038*/ 	.byte	0x04, 0x17
        /*003a*/ 	.short	(.L_17 - .L_16)
.L_16:
        /*003c*/ 	.word	0x00000000
        /*0040*/ 	.short	0x0000
        /*0042*/ 	.short	0x0000
        /*0044*/ 	.byte	0x00, 0xf4, 0x21, 0x00


	//----- nvinfo : EIATTR_SPARSE_MMA_MASK
	.align		4
.L_17:
        /*0048*/ 	.byte	0x03, 0x50
        /*004a*/ 	.short	0x0000


	//----- nvinfo : EIATTR_MAXREG_COUNT
	.align		4
        /*004c*/ 	.byte	0x03, 0x1b
        /*004e*/ 	.short	0x00ff


	//----- nvinfo : EIATTR_COOP_GROUP_MASK_REGIDS
	.align		4
        /*0050*/ 	.byte	0x04, 0x29
        /*0052*/ 	.short	(.L_19 - .L_18)


	//   ....[0]....
.L_18:
        /*0054*/ 	.word	0xffffffff


	//   ....[1]....
        /*0058*/ 	.word	0xffffffff


	//   ....[2]....
        /*005c*/ 	.word	0xffffffff


	//   ....[3]....
        /*0060*/ 	.word	0xffffffff


	//   ....[4]....
        /*0064*/ 	.word	0xffffffff


	//   ....[5]....
        /*0068*/ 	.word	0xffffffff


	//   ....[6]....
        /*006c*/ 	.word	0xffffffff


	//   ....[7]....
        /*0070*/ 	.word	0xffffffff


	//   ....[8]....
        /*0074*/ 	.word	0xffffffff


	//   ....[9]....
        /*0078*/ 	.word	0xffffffff


	//   ....[10]....
        /*007c*/ 	.word	0xffffffff


	//   ....[11]....
        /*0080*/ 	.word	0xffffffff


	//----- nvinfo : EIATTR_COOP_GROUP_INSTR_OFFSETS
	.align		4
.L_19:
        /*0084*/ 	.byte	0x04, 0x28
        /*0086*/ 	.short	(.L_21 - .L_20)


	//   ....[0]....
.L_20:
        /*0088*/ 	.word	0x00000240


	//   ....[1]....
        /*008c*/ 	.word	0x000002b0


	//   ....[2]....
        /*0090*/ 	.word	0x00000320


	//   ....[3]....
        /*0094*/ 	.word	0x00000330


	//   ....[4]....
        /*0098*/ 	.word	0x00000360


	//   ....[5]....
        /*009c*/ 	.word	0x00000380


	//   ....[6]....
        /*00a0*/ 	.word	0x000003c0


	//   ....[7]....
        /*00a4*/ 	.word	0x000003d0


	//   ....[8]....
        /*00a8*/ 	.word	0x00000400


	//   ....[9]....
        /*00ac*/ 	.word	0x00000460


	//   ....[10]....
        /*00b0*/ 	.word	0x000004a0


	//   ....[11]....
        /*00b4*/ 	.word	0x00000530


	//----- nvinfo : EIATTR_EXIT_INSTR_OFFSETS
	.align		4
.L_21:
        /*00b8*/ 	.byte	0x04, 0x1c
        /*00ba*/ 	.short	(.L_23 - .L_22)


	//   ....[0]....
.L_22:
        /*00bc*/ 	.word	0x000005a0


	//   ....[1]....
        /*00c0*/ 	.word	0x00000610


	//----- nvinfo : EIATTR_REQNTID
	.align		4
.L_23:
        /*00c4*/ 	.byte	0x04, 0x10
        /*00c6*/ 	.short	(.L_25 - .L_24)
.L_24:
        /*00c8*/ 	.word	0x00000040
        /*00cc*/ 	.word	0x00000001
        /*00d0*/ 	.word	0x00000001


	//----- nvinfo : EIATTR_CBANK_PARAM_SIZE
	.align		4
.L_25:
        /*00d4*/ 	.byte	0x03, 0x19
        /*00d6*/ 	.short	0x001c


	//----- nvinfo : EIATTR_PARAM_CBANK
	.align		4
        /*00d8*/ 	.byte	0x04, 0x0a
        /*00da*/ 	.short	(.L_27 - .L_26)
	.align		4
.L_26:
        /*00dc*/ 	.word	index@(.nv.constant0.triton_per_fused_add_mean_relu_rsub_0)
        /*00e0*/ 	.short	0x0210
        /*00e2*/ 	.short	0x001c


	//----- nvinfo : EIATTR_SW_WAR
	.align		4
.L_27:
        /*00e4*/ 	.byte	0x04, 0x36
        /*00e6*/ 	.short	(.L_29 - .L_28)
.L_28:
        /*00e8*/ 	.word	0x00000008
.L_29:


//--------------------- .nv.callgraph             --------------------------
	.section	.nv.callgraph,"",@"SHT_CUDA_CALLGRAPH"
	.align	4
	.sectionentsize	8
	.align		4
        /*0000*/ 	.word	0x00000000
	.align		4
        /*0004*/ 	.word	0xffffffff
	.align		4
        /*0008*/ 	.word	0x00000000
	.align		4
        /*000c*/ 	.word	0xfffffffe
	.align		4
        /*0010*/ 	.word	0x00000000
	.align		4
        /*0014*/ 	.word	0xfffffffd
	.align		4
        /*0018*/ 	.word	0x00000000
	.align		4
        /*001c*/ 	.word	0xfffffffc


//--------------------- .text.triton_per_fused_add_mean_relu_rsub_0 --------------------------
	.section	.text.triton_per_fused_add_mean_relu_rsub_0,"ax",@progbits
	.sectionflags	@"SHF_BARRIERS=1"
	.align	128
        .global         triton_per_fused_add_mean_relu_rsub_0
        .type           triton_per_fused_add_mean_relu_rsub_0,@function
        .size           triton_per_fused_add_mean_relu_rsub_0,(.L_x_1 - triton_per_fused_add_mean_relu_rsub_0)
        .other          triton_per_fused_add_mean_relu_rsub_0,@"STO_CUDA_ENTRY STV_DEFAULT"
triton_per_fused_add_mean_relu_rsub_0:
.text.triton_per_fused_add_mean_relu_rsub_0:
[----:B------:R-:W0:Y:S02]  /*0000*/  LDC R1, c[0x0][0x28] ;  /* 0x00000a00ff017b82 */ /* 0x000e240000000800 */
[----:B------:R-:W1:Y:S01]  /*0010*/  S2R R14, SR_TID.X ;  /* 0x00000000000e7919 */ /* 0x000e620000002100 */
[----:B------:R-:W2:Y:S01]  /*0020*/  LDC.64 R4, c[0x0][0x218] ;  /* 0x00008600ff047b82 */ /* 0x000ea20000000a00 */
[----:B------:R-:W-:-:S07]  /*0030*/  ULDC.64 UR6, c[0x0][0x208] ;  /* 0x0000820000067ab9 */ /* 0x000fce0000000a00 */
[----:B------:R-:W3:Y:S01]  /*0040*/  LDC.64 R8, c[0x0][0x220] ;  /* 0x00008800ff087b82 */ /* 0x000ee20000000a00 */
[----:B-1----:R-:W-:-:S04]  /*0050*/  SHF.L.U32 R0, R14, 0x2, RZ ;  /* 0x000000020e007819 */ /* 0x002fc800000006ff */
[----:B------:R-:W-:-:S05]  /*0060*/  LOP3.LUT R11, R0, 0xfc, RZ, 0xc0, !PT ;  /* 0x000000fc000b7812 */ /* 0x000fca00078ec0ff */
[----:B--2---:R-:W-:-:S06]  /*0070*/  IMAD.WIDE.U32 R4, R11, 0x4, R4 ;  /* 0x000000040b047825 */ /* 0x004fcc00078e0004 */
[----:B------:R-:W2:Y:S01]  /*0080*/  LDG.E.128 R4, desc[UR6][R4.64] ;  /* 0x0000000604047981 */ /* 0x000ea2000c1e1d00 */
[----:B---3--:R-:W-:-:S06]  /*0090*/  IMAD.WIDE.U32 R8, R11, 0x4, R8 ;  /* 0x000000040b087825 */ /* 0x008fcc00078e0008 */
[----:B------:R-:W3:Y:S01]  /*00a0*/  LDG.E.128 R8, desc[UR6][R8.64] ;  /* 0x0000000608087981 */ /* 0x000ee2000c1e1d00 */
[----:B------:R-:W1:Y:S01]  /*00b0*/  S2UR UR5, SR_CgaCtaId ;  /* 0x00000000000579c3 */ /* 0x000e620000008800 */
[----:B------:R-:W-:Y:S02]  /*00c0*/  UMOV UR4, 0x400 ;  /* 0x0000040000047882 */ /* 0x000fe40000000000 */
[----:B-1----:R-:W-:Y:S01]  /*00d0*/  UPRMT UR4, UR5, 0x654, UR4 ;  /* 0x0000065405047896 */ /* 0x002fe20008000004 */
[C---:B--2---:R-:W-:Y:S01]  /*00e0*/  FADD R12, -R5.reuse, 1 ;  /* 0x3f800000050c7421 */ /* 0x044fe20000000100 */
[C---:B------:R-:W-:Y:S01]  /*00f0*/  FADD R13, -R4.reuse, 1 ;  /* 0x3f800000040d7421 */ /* 0x040fe20000000100 */
[----:B------:R-:W-:Y:S02]  /*0100*/  FSETP.GEU.AND P2, PT, -R5, -1, PT ;  /* 0xbf8000000500780b */ /* 0x000fe40003f4e100 */
[----:B------:R-:W-:Y:S02]  /*0110*/  FSETP.GEU.AND P1, PT, -R4, -1, PT ;  /* 0xbf8000000400780b */ /* 0x000fe40003f2e100 */
[C---:B------:R-:W-:Y:S01]  /*0120*/  FSETP.GEU.AND P0, PT, -R6.reuse, -1, PT ;  /* 0xbf8000000600780b */ /* 0x040fe20003f0e100 */
[----:B------:R-:W-:Y:S01]  /*0130*/  FADD R6, -R6, 1 ;  /* 0x3f80000006067421 */ /* 0x000fe20000000100 */
[----:B------:R-:W-:-:S02]  /*0140*/  FSEL R12, R12, RZ, P2 ;  /* 0x000000ff0c0c7208 */ /* 0x000fc40001000000 */
[----:B------:R-:W-:Y:S02]  /*0150*/  FSEL R13, R13, RZ, P1 ;  /* 0x000000ff0d0d7208 */ /* 0x000fe40000800000 */
[C---:B------:R-:W-:Y:S01]  /*0160*/  FSETP.GEU.AND P1, PT, -R7.reuse, -1, PT ;  /* 0xbf8000000700780b */ /* 0x040fe20003f2e100 */
[----:B------:R-:W-:Y:S01]  /*0170*/  FADD R7, -R7, 1 ;  /* 0x3f80000007077421 */ /* 0x000fe20000000100 */
[----:B------:R-:W-:Y:S01]  /*0180*/  FSEL R6, R6, RZ, P0 ;  /* 0x000000ff06067208 */ /* 0x000fe20000000000 */
[----:B------:R-:W-:Y:S01]  /*0190*/  FADD R13, R12, R13 ;  /* 0x0000000d0c0d7221 */ /* 0x000fe20000000000 */
[C---:B---3--:R-:W-:Y:S01]  /*01a0*/  FSETP.GEU.AND P2, PT, R9.reuse, -1, PT ;  /* 0xbf8000000900780b */ /* 0x048fe20003f4e000 */
[----:B------:R-:W-:Y:S01]  /*01b0*/  FADD R9, R9, 1 ;  /* 0x3f80000009097421 */ /* 0x000fe20000000000 */
[----:B------:R-:W-:Y:S01]  /*01c0*/  FSEL R7, R7, RZ, P1 ;  /* 0x000000ff07077208 */ /* 0x000fe20000800000 */
[----:B------:R-:W-:Y:S01]  /*01d0*/  FADD R6, R6, R13 ;  /* 0x0000000d06067221 */ /* 0x000fe20000000000 */
[----:B------:R-:W-:-:S02]  /*01e0*/  FSETP.GEU.AND P1, PT, R8, -1, PT ;  /* 0xbf8000000800780b */ /* 0x000fc40003f2e000 */
[----:B------:R-:W-:Y:S01]  /*01f0*/  FSETP.GEU.AND P0, PT, R10, -1, PT ;  /* 0xbf8000000a00780b */ /* 0x000fe20003f0e000 */
[----:B------:R-:W-:Y:S01]  /*0200*/  FADD R6, R7, R6 ;  /* 0x0000000607067221 */ /* 0x000fe20000000000 */
[----:B------:R-:W-:Y:S01]  /*0210*/  FADD R7, R8, 1 ;  /* 0x3f80000008077421 */ /* 0x000fe20000000000 */
[----:B------:R-:W-:Y:S01]  /*0220*/  FADD R10, R10, 1 ;  /* 0x3f8000000a0a7421 */ /* 0x000fe20000000000 */
[----:B------:R-:W-:Y:S02]  /*0230*/  FSEL R9, R9, RZ, P2 ;  /* 0x000000ff09097208 */ /* 0x000fe40001000000 */
[----:B------:R-:W1:Y:S01]  /*0240*/  SHFL.BFLY PT, R5, R6, 0x10, 0x1f ;  /* 0x0e001f0006057f89 */ /* 0x000e6200000e0000 */
[----:B------:R-:W-:Y:S02]  /*0250*/  ISETP.GE.AND P2, PT, R14, 0x2, PT ;  /* 0x000000020e00780c */ /* 0x000fe40003f46270 */
[----:B------:R-:W-:Y:S01]  /*0260*/  FSEL R10, R10, RZ, P0 ;  /* 0x000000ff0a0a7208 */ /* 0x000fe20000000000 */
[----:B-1----:R-:W-:Y:S01]  /*0270*/  FADD R5, R6, R5 ;  /* 0x0000000506057221 */ /* 0x002fe20000000000 */
[----:B------:R-:W-:-:S02]  /*0280*/  FSEL R6, R7, RZ, P1 ;  /* 0x000000ff07067208 */ /* 0x000fc40000800000 */
[C---:B------:R-:W-:Y:S01]  /*0290*/  FSETP.GEU.AND P1, PT, R11.reuse, -1, PT ;  /* 0xbf8000000b00780b */ /* 0x040fe20003f2e000 */
[----:B------:R-:W-:Y:S01]  /*02a0*/  FADD R11, R11, 1 ;  /* 0x3f8000000b0b7421 */ /* 0x000fe20000000000 */
[----:B------:R-:W1:Y:S01]  /*02b0*/  SHFL.BFLY PT, R4, R5, 0x8, 0x1f ;  /* 0x0d001f0005047f89 */ /* 0x000e6200000e0000 */
[----:B------:R-:W-:-:S03]  /*02c0*/  FADD R9, R9, R6 ;  /* 0x0000000609097221 */ /* 0x000fc60000000000 */
[----:B------:R-:W-:Y:S01]  /*02d0*/  FSEL R11, R11, RZ, P1 ;  /* 0x000000ff0b0b7208 */ /* 0x000fe20000800000 */
[----:B------:R-:W-:Y:S01]  /*02e0*/  FADD R10, R10, R9 ;  /* 0x000000090a0a7221 */ /* 0x000fe20000000000 */
[----:B------:R-:W-:-:S03]  /*02f0*/  LOP3.LUT P1, RZ, R14, 0x1f, RZ, 0xc0, !PT ;  /* 0x0000001f0eff7812 */ /* 0x000fc6000782c0ff */
[----:B------:R-:W-:Y:S01]  /*0300*/  FADD R10, R11, R10 ;  /* 0x0000000a0b0a7221 */ /* 0x000fe20000000000 */
[----:B-1----:R-:W-:-:S04]  /*0310*/  FADD R4, R5, R4 ;  /* 0x0000000405047221 */ /* 0x002fc80000000000 */
[----:B------:R-:W1:Y:S04]  /*0320*/  SHFL.BFLY PT, R5, R10, 0x10, 0x1f ;  /* 0x0e001f000a057f89 */ /* 0x000e6800000e0000 */
[----:B------:R-:W2:Y:S01]  /*0330*/  SHFL.BFLY PT, R7, R4, 0x4, 0x1f ;  /* 0x0c801f0004077f89 */ /* 0x000ea200000e0000 */
[----:B-1----:R-:W-:Y:S01]  /*0340*/  FADD R8, R10, R5 ;  /* 0x000000050a087221 */ /* 0x002fe20000000000 */
[----:B--2---:R-:W-:-:S04]  /*0350*/  FADD R7, R4, R7 ;  /* 0x0000000704077221 */ /* 0x004fc80000000000 */
[----:B------:R-:W1:Y:S01]  /*0360*/  SHFL.BFLY PT, R9, R8, 0x8, 0x1f ;  /* 0x0d001f0008097f89 */ /* 0x000e6200000e0000 */
[----:B------:R-:W-:-:S03]  /*0370*/  SHF.R.U32.HI R4, RZ, 0x3, R14 ;  /* 0x00000003ff047819 */ /* 0x000fc6000001160e */
[----:B------:R-:W2:Y:S01]  /*0380*/  SHFL.BFLY PT, R6, R7, 0x2, 0x1f ;  /* 0x0c401f0007067f89 */ /* 0x000ea200000e0000 */
[----:B------:R-:W-:Y:S01]  /*0390*/  LOP3.LUT R4, R4, 0x4, RZ, 0xc0, !PT ;  /* 0x0000000404047812 */ /* 0x000fe200078ec0ff */
[----:B-1----:R-:W-:Y:S01]  /*03a0*/  FADD R9, R8, R9 ;  /* 0x0000000908097221 */ /* 0x002fe20000000000 */
[----:B--2---:R-:W-:-:S04]  /*03b0*/  FADD R6, R7, R6 ;  /* 0x0000000607067221 */ /* 0x004fc80000000000 */
[----:B------:R-:W1:Y:S04]  /*03c0*/  SHFL.BFLY PT, R10, R9, 0x4, 0x1f ;  /* 0x0c801f00090a7f89 */ /* 0x000e6800000e0000 */
[----:B------:R-:W2:Y:S01]  /*03d0*/  SHFL.BFLY PT, R5, R6, 0x1, 0x1f ;  /* 0x0c201f0006057f89 */ /* 0x000ea200000e0000 */
[----:B-1----:R-:W-:Y:S01]  /*03e0*/  FADD R10, R9, R10 ;  /* 0x0000000a090a7221 */ /* 0x002fe20000000000 */
[----:B--2---:R-:W-:-:S04]  /*03f0*/  FADD R5, R6, R5 ;  /* 0x0000000506057221 */ /* 0x004fc80000000000 */
[----:B------:R-:W1:Y:S04]  /*0400*/  SHFL.BFLY PT, R7, R10, 0x2, 0x1f ;  /* 0x0c401f000a077f89 */ /* 0x000e6800000e0000 */
[----:B------:R-:W-:Y:S01]  /*0410*/  @!P1 STS [R4+UR4], R5 ;  /* 0x0000000504009988 */ /* 0x000fe20008000804 */
[----:B------:R-:W-:Y:S01]  /*0420*/  BAR.SYNC.DEFER_BLOCKING 0x0 ;  /* 0x0000000000007b1d */ /* 0x000fe20000010000 */
[----:B-1----:R-:W-:Y:S01]  /*0430*/  FADD R8, R10, R7 ;  /* 0x000000070a087221 */ /* 0x002fe20000000000 */
[----:B------:R-:W-:-:S04]  /*0440*/  LOP3.LUT R7, R14, 0x1, RZ, 0xc0, !PT ;  /* 0x000000010e077812 */ /* 0x000fc800078ec0ff */
[----:B------:R-:W-:Y:S01]  /*0450*/  ISETP.NE.U32.AND P0, PT, R7, 0x1, PT ;  /* 0x000000010700780c */ /* 0x000fe20003f05070 */
[----:B------:R-:W1:Y:S03]  /*0460*/  SHFL.BFLY PT, R9, R8, 0x1, 0x1f ;  /* 0x0c201f0008097f89 */ /* 0x000e6600000e0000 */
[----:B------:R-:W-:Y:S01]  /*0470*/  ISETP.LT.AND P0, PT, R14, 0x2, P0 ;  /* 0x000000020e00780c */ /* 0x000fe20000701270 */
[----:B------:R-:W2:Y:S01]  /*0480*/  @!P2 LDS R3, [R0+UR4] ;  /* 0x000000040003a984 */ /* 0x000ea20008000800 */
[----:B-1----:R-:W-:-:S03]  /*0490*/  FADD R9, R8, R9 ;  /* 0x0000000908097221 */ /* 0x002fc60000000000 */
[----:B--2---:R-:W1:Y:S02]  /*04a0*/  SHFL.BFLY PT, R6, R3, 0x1, 0x1f ;  /* 0x0c201f0003067f89 */ /* 0x004e6400000e0000 */
[----:B-1----:R-:W-:-:S06]  /*04b0*/  FADD R5, R3, R6 ;  /* 0x0000000603057221 */ /* 0x002fcc0000000000 */
[----:B------:R-:W-:Y:S01]  /*04c0*/  @P0 STS [R0+UR4], R5 ;  /* 0x0000000500000988 */ /* 0x000fe20008000804 */
[----:B------:R-:W-:Y:S06]  /*04d0*/  BAR.SYNC.DEFER_BLOCKING 0x0 ;  /* 0x0000000000007b1d */ /* 0x000fec0000010000 */
[----:B------:R-:W-:Y:S02]  /*04e0*/  LDS R6, [UR4] ;  /* 0x00000004ff067984 */ /* 0x000fe40008000800 */
[----:B------:R-:W-:Y:S06]  /*04f0*/  BAR.SYNC.DEFER_BLOCKING 0x0 ;  /* 0x0000000000007b1d */ /* 0x000fec0000010000 */
[----:B------:R-:W-:Y:S02]  /*0500*/  @!P1 STS [R4+UR4], R9 ;  /* 0x0000000904009988 */ /* 0x000fe40008000804 */
[----:B------:R-:W-:Y:S06]  /*0510*/  BAR.SYNC.DEFER_BLOCKING 0x0 ;  /* 0x0000000000007b1d */ /* 0x000fec0000010000 */
[----:B------:R-:W1:Y:S04]  /*0520*/  @!P2 LDS R2, [R0+UR4] ;  /* 0x000000040002a984 */ /* 0x000e680008000800 */
[----:B-1----:R-:W1:Y:S02]  /*0530*/  SHFL.BFLY PT, R3, R2, 0x1, 0x1f ;  /* 0x0c201f0002037f89 */ /* 0x002e6400000e0000 */
[----:B-1----:R-:W-:-:S05]  /*0540*/  FADD R3, R2, R3 ;  /* 0x0000000302037221 */ /* 0x002fca0000000000 */
[----:B------:R1:W-:Y:S01]  /*0550*/  @P0 STS [R0+UR4], R3 ;  /* 0x0000000300000988 */ /* 0x0003e20008000804 */
[----:B------:R-:W-:Y:S01]  /*0560*/  BAR.SYNC.DEFER_BLOCKING 0x0 ;  /* 0x0000000000007b1d */ /* 0x000fe20000010000 */
[----:B------:R-:W-:-:S05]  /*0570*/  LOP3.LUT P0, RZ, R14, 0x3f, RZ, 0xc0, !PT ;  /* 0x0000003f0eff7812 */ /* 0x000fca000780c0ff */
[----:B------:R-:W2:Y:S02]  /*0580*/  LDS R5, [UR4] ;  /* 0x00000004ff057984 */ /* 0x000ea40008000800 */
[----:B------:R-:W-:Y:S06]  /*0590*/  BAR.SYNC.DEFER_BLOCKING 0x0 ;  /* 0x0000000000007b1d */ /* 0x000fec0000010000 */
[----:B-1----:R-:W-:Y:S05]  /*05a0*/  @P0 EXIT ;  /* 0x000000000000094d */ /* 0x002fea0003800000 */
[----:B------:R-:W0:Y:S01]  /*05b0*/  LDC.64 R2, c[0x0][0x210] ;  /* 0x00008400ff027b82 */ /* 0x000e220000000a00 */
[----:B--2---:R-:W-:Y:S01]  /*05c0*/  FADD R5, RZ, R5 ;  /* 0x00000005ff057221 */ /* 0x004fe20000000000 */
[----:B------:R-:W-:-:S03]  /*05d0*/  FADD R6, RZ, R6 ;  /* 0x00000006ff067221 */ /* 0x000fc60000000000 */
[----:B------:R-:W-:-:S04]  /*05e0*/  FMUL R5, R5, 0.00390625 ;  /* 0x3b80000005057820 */ /* 0x000fc80000400000 */
[----:B------:R-:W-:-:S05]  /*05f0*/  FFMA R5, R6, 0.00390625, R5 ;  /* 0x3b80000006057823 */ /* 0x000fca0000000005 */
[----:B0-----:R-:W-:Y:S01]  /*0600*/  STG.E desc[UR6][R2.64], R5 ;  /* 0x0000000502007986 */ /* 0x001fe2000c101906 */
[----:B------:R-:W-:Y:S05]  /*0610*/  EXIT ;  /* 0x000000000000794d */ /* 0x000fea0003800000 */
.L_x_0:
[----:B------:R-:W-:-:S00]  /*0620*/  BRA `(.L_x_0) ;  /* 0xfffffffc00fc7947 */ /* 0x000fc0000383ffff */
[----:B------:R-:W-:-:S00]  /*0630*/  NOP ;  /* 0x0000000000007918 */ /* 0x000fc00000000000 */
        /* <DEDUP_REMOVED lines=12> */
.L_x_1:


//--------------------- .nv.shared.triton_per_fused_add_mean_relu_rsub_0 --------------------------
	.section	.nv.shared.triton_per_fused_add_mean_relu_rsub_0,"aw",@nobits
	.sectionflags	@""
	.align	16
	.zero		1024


//--------------------- .nv.constant0.triton_per_fused_add_mean_relu_rsub_0 --------------------------
	.section	.nv.constant0.triton_per_fused_add_mean_relu_rsub_0,"a",@progbits
	.sectionflags	@""
	.align	4
.nv.constant0.triton_per_fused_add_mean_relu_rsub_0:
	.zero		556
